	.headerflags	@"EF_CUDA_TEXMODE_UNIFIED EF_CUDA_64BIT_ADDRESS EF_CUDA_ACCELERATORS EF_CUDA_SM90 EF_CUDA_VIRTUAL_SM(EF_CUDA_SM90)"
	.elftype	@"ET_EXEC"


//--------------------- .nv.info                  --------------------------
	.section	.nv.info,"",@"SHT_CUDA_INFO"
	.align	4


	//----- nvinfo : EIATTR_REGCOUNT
	.align		4
        /*0000*/ 	.byte	0x04, 0x2f
        /*0002*/ 	.short	(.L_1 - .L_0)
	.align		4
.L_0:
        /*0004*/ 	.word	index@(triton_poi_fused_max_pool2d_with_indices_14)
        /*0008*/ 	.word	0x00000030


	//----- nvinfo : EIATTR_MIN_STACK_SIZE
	.align		4
.L_1:
        /*000c*/ 	.byte	0x04, 0x12
        /*000e*/ 	.short	(.L_3 - .L_2)
	.align		4
.L_2:
        /*0010*/ 	.word	index@(triton_poi_fused_max_pool2d_with_indices_14)
        /*0014*/ 	.word	0x00000000


	//----- nvinfo : EIATTR_FRAME_SIZE
	.align		4
.L_3:
        /*0018*/ 	.byte	0x04, 0x11
        /*001a*/ 	.short	(.L_5 - .L_4)
	.align		4
.L_4:
        /*001c*/ 	.word	index@(triton_poi_fused_max_pool2d_with_indices_14)
        /*0020*/ 	.word	0x00000000


	//----- nvinfo : EIATTR_MIN_STACK_SIZE
	.align		4
.L_5:
        /*0024*/ 	.byte	0x04, 0x12
        /*0026*/ 	.short	(.L_7 - .L_6)
	.align		4
.L_6:
        /*0028*/ 	.word	index@(triton_poi_fused_max_pool2d_with_indices_14)
        /*002c*/ 	.word	0x00000000
.L_7:


//--------------------- .nv.info.triton_poi_fused_max_pool2d_with_indices_14 --------------------------
	.section	.nv.info.triton_poi_fused_max_pool2d_with_indices_14,"",@"SHT_CUDA_INFO"
	.sectionflags	@""
	.align	4


	//----- nvinfo : EIATTR_CUDA_API_VERSION
	.align		4
        /*0000*/ 	.byte	0x04, 0x37
        /*0002*/ 	.short	(.L_9 - .L_8)
.L_8:
        /*0004*/ 	.word	0x0000007c


	//----- nvinfo : EIATTR_KPARAM_INFO
	.align		4
.L_9:
        /*0008*/ 	.byte	0x04, 0x17
        /*000a*/ 	.short	(.L_11 - .L_10)
.L_10:
        /*000c*/ 	.word	0x00000000
        /*0010*/ 	.short	0x0004
        /*0012*/ 	.short	0x001c
        /*0014*/ 	.byte	0x00, 0xf0, 0x11, 0x00


	//----- nvinfo : EIATTR_KPARAM_INFO
	.align		4
.L_11:
        /*0018*/ 	.byte	0x04, 0x17
        /*001a*/ 	.short	(.L_13 - .L_12)
.L_12:
        /*001c*/ 	.word	0x00000000
        /*0020*/ 	.short	0x0003
        /*0022*/ 	.short	0x0018
        /*0024*/ 	.byte	0x00, 0xf0, 0x11, 0x00


	//----- nvinfo : EIATTR_KPARAM_INFO
	.align		4
.L_13:
        /*0028*/ 	.byte	0x04, 0x17
        /*002a*/ 	.short	(.L_15 - .L_14)
.L_14:
        /*002c*/ 	.word	0x00000000
        /*0030*/ 	.short	0x0002
        /*0032*/ 	.short	0x0010
        /*0034*/ 	.byte	0x00, 0xf4, 0x21, 0x00


	//----- nvinfo : EIATTR_KPARAM_INFO
	.align		4
.L_15:
        /*0038*/ 	.byte	0x04, 0x17
        /*003a*/ 	.short	(.L_17 - .L_16)
.L_16:
        /*003c*/ 	.word	0x00000000
        /*0040*/ 	.short	0x0001
        /*0042*/ 	.short	0x0008
        /*0044*/ 	.byte	0x00, 0xf4, 0x21, 0x00


	//----- nvinfo : EIATTR_KPARAM_INFO
	.align		4
.L_17:
        /*0048*/ 	.byte	0x04, 0x17
        /*004a*/ 	.short	(.L_19 - .L_18)
.L_18:
        /*004c*/ 	.word	0x00000000
        /*0050*/ 	.short	0x0000
        /*0052*/ 	.short	0x0000
        /*0054*/ 	.byte	0x00, 0xf4, 0x21, 0x00


	//----- nvinfo : EIATTR_SPARSE_MMA_MASK
	.align		4
.L_19:
        /*0058*/ 	.byte	0x03, 0x50
        /*005a*/ 	.short	0x0000


	//----- nvinfo : EIATTR_MAXREG_COUNT
	.align		4
        /*005c*/ 	.byte	0x03, 0x1b
        /*005e*/ 	.short	0x00ff


	//----- nvinfo : EIATTR_EXIT_INSTR_OFFSETS
	.align		4
        /*0060*/ 	.byte	0x04, 0x1c
        /*0062*/ 	.short	(.L_21 - .L_20)


	//   ....[0]....
.L_20:
        /*0064*/ 	.word	0x000019d0


	//   ....[1]....
        /*0068*/ 	.word	0x00001a00


	//----- nvinfo : EIATTR_REQNTID
	.align		4
.L_21:
        /*006c*/ 	.byte	0x04, 0x10
        /*006e*/ 	.short	(.L_23 - .L_22)
.L_22:
        /*0070*/ 	.word	0x00000080
        /*0074*/ 	.word	0x00000001
        /*0078*/ 	.word	0x00000001


	//----- nvinfo : EIATTR_CBANK_PARAM_SIZE
	.align		4
.L_23:
        /*007c*/ 	.byte	0x03, 0x19
        /*007e*/ 	.short	0x0020


	//----- nvinfo : EIATTR_PARAM_CBANK
	.align		4
        /*0080*/ 	.byte	0x04, 0x0a
        /*0082*/ 	.short	(.L_25 - .L_24)
	.align		4
.L_24:
        /*0084*/ 	.word	index@(.nv.constant0.triton_poi_fused_max_pool2d_with_indices_14)
        /*0088*/ 	.short	0x0210
        /*008a*/ 	.short	0x0020


	//----- nvinfo : EIATTR_SW_WAR
	.align		4
.L_25:
        /*008c*/ 	.byte	0x04, 0x36
        /*008e*/ 	.short	(.L_27 - .L_26)
.L_26:
        /*0090*/ 	.word	0x00000008
.L_27:


//--------------------- .nv.callgraph             --------------------------
	.section	.nv.callgraph,"",@"SHT_CUDA_CALLGRAPH"
	.align	4
	.sectionentsize	8
	.align		4
        /*0000*/ 	.word	0x00000000
	.align		4
        /*0004*/ 	.word	0xffffffff
	.align		4
        /*0008*/ 	.word	0x00000000
	.align		4
        /*000c*/ 	.word	0xfffffffe
	.align		4
        /*0010*/ 	.word	0x00000000
	.align		4
        /*0014*/ 	.word	0xfffffffd
	.align		4
        /*0018*/ 	.word	0x00000000
	.align		4
        /*001c*/ 	.word	0xfffffffc


//--------------------- .text.triton_poi_fused_max_pool2d_with_indices_14 --------------------------
	.section	.text.triton_poi_fused_max_pool2d_with_indices_14,"ax",@progbits
	.sectionflags	@"SHF_BARRIERS=1"
	.align	128
        .global         triton_poi_fused_max_pool2d_with_indices_14
        .type           triton_poi_fused_max_pool2d_with_indices_14,@function
        .size           triton_poi_fused_max_pool2d_with_indices_14,(.L_x_1 - triton_poi_fused_max_pool2d_with_indices_14)
        .other          triton_poi_fused_max_pool2d_with_indices_14,@"STO_CUDA_ENTRY STV_DEFAULT"
triton_poi_fused_max_pool2d_with_indices_14:
.text.triton_poi_fused_max_pool2d_with_indices_14:
[----:B------:R-:W0:Y:S01]  /*0000*/  LDC R1, c[0x0][0x28] ;  /* 0x00000a00ff017b82 */ /* 0x000e220000000800 */
[----:B------:R-:W1:Y:S07]  /*0010*/  S2R R19, SR_CTAID.X ;  /* 0x0000000000137919 */ /* 0x000e6e0000002500 */
[----:B------:R-:W2:Y:S01]  /*0020*/  LDC.64 R22, c[0x0][0x210] ;  /* 0x00008400ff167b82 */ /* 0x000ea20000000a00 */
[----:B------:R-:W-:Y:S01]  /*0030*/  IMAD.MOV.U32 R33, RZ, RZ, RZ ;  /* 0x000000ffff217224 */ /* 0x000fe200078e00ff */
[----:B------:R-:W-:Y:S01]  /*0040*/  ULDC.64 UR6, c[0x0][0x208] ;  /* 0x0000820000067ab9 */ /* 0x000fe20000000a00 */
[----:B------:R-:W3:Y:S01]  /*0050*/  S2R R20, SR_TID.X ;  /* 0x0000000000147919 */ /* 0x000ee20000002100 */
[----:B------:R-:W-:Y:S01]  /*0060*/  IMAD.MOV.U32 R18, RZ, RZ, RZ ;  /* 0x000000ffff127224 */ /* 0x000fe200078e00ff */
[----:B------:R-:W4:Y:S01]  /*0070*/  S2R R30, SR_CTAID.Y ;  /* 0x00000000001e7919 */ /* 0x000f220000002600 */
[----:B-1----:R-:W-:-:S02]  /*0080*/  IMAD.SHL.U32 R21, R19, 0x2, RZ ;  /* 0x0000000213157824 */ /* 0x002fc400078e00ff */
[----:B------:R-:W-:Y:S01]  /*0090*/  IMAD.SHL.U32 R31, R19, 0x2, RZ ;  /* 0x00000002131f7824 */ /* 0x000fe200078e00ff */
[----:B---3--:R-:W-:Y:S02]  /*00a0*/  SHF.R.U32.HI R43, RZ, 0x1, R20 ;  /* 0x00000001ff2b7819 */ /* 0x008fe40000011614 */
[----:B------:R-:W-:Y:S02]  /*00b0*/  LOP3.LUT R2, R21, 0x1, R20, 0xf8, !PT ;  /* 0x0000000115027812 */ /* 0x000fe400078ef814 */
[----:B------:R-:W-:Y:S01]  /*00c0*/  LOP3.LUT R5, R31, 0x1, R20, 0xf8, !PT ;  /* 0x000000011f057812 */ /* 0x000fe200078ef814 */
[----:B----4-:R-:W-:Y:S01]  /*00d0*/  IMAD.SHL.U32 R30, R30, 0x200, RZ ;  /* 0x000002001e1e7824 */ /* 0x010fe200078e00ff */
[----:B------:R-:W-:Y:S02]  /*00e0*/  SHF.R.S32.HI R3, RZ, 0x1f, R2 ;  /* 0x0000001fff037819 */ /* 0x000fe40000011402 */
[----:B------:R-:W-:Y:S02]  /*00f0*/  LOP3.LUT R0, R20, 0x40, RZ, 0xc0, !PT ;  /* 0x0000004014007812 */ /* 0x000fe400078ec0ff */
[----:B------:R-:W-:-:S02]  /*0100*/  LEA.HI R4, R3, R2, RZ, 0x4 ;  /* 0x0000000203047211 */ /* 0x000fc400078f20ff */
[----:B------:R-:W-:Y:S02]  /*0110*/  LEA.HI R3, R3, R2, RZ, 0x4 ;  /* 0x0000000203037211 */ /* 0x000fe400078f20ff */
[C---:B------:R-:W-:Y:S01]  /*0120*/  LOP3.LUT R6, R4.reuse, 0x7ffffff0, RZ, 0xc0, !PT ;  /* 0x7ffffff004067812 */ /* 0x040fe200078ec0ff */
[----:B------:R-:W-:Y:S01]  /*0130*/  IMAD.SHL.U32 R4, R4, 0x4, RZ ;  /* 0x0000000404047824 */ /* 0x000fe200078e00ff */
[----:B------:R-:W-:Y:S02]  /*0140*/  SGXT.U32 R43, R43, 0x5 ;  /* 0x000000052b2b781a */ /* 0x000fe40000000000 */
[----:B------:R-:W-:Y:S01]  /*0150*/  SHF.R.U32.HI R0, RZ, 0x1, R0 ;  /* 0x00000001ff007819 */ /* 0x000fe20000011600 */
[----:B------:R-:W-:Y:S01]  /*0160*/  IMAD.IADD R6, R5, 0x1, -R6 ;  /* 0x0000000105067824 */ /* 0x000fe200078e0a06 */
[C---:B------:R-:W-:Y:S01]  /*0170*/  LOP3.LUT R5, R3.reuse, 0x7ffffff0, RZ, 0xc0, !PT ;  /* 0x7ffffff003057812 */ /* 0x040fe200078ec0ff */
[----:B------:R-:W-:Y:S01]  /*0180*/  IMAD.SHL.U32 R3, R3, 0x4, RZ ;  /* 0x0000000403037824 */ /* 0x000fe200078e00ff */
[----:B------:R-:W-:-:S02]  /*0190*/  LOP3.LUT R7, R4, 0xffffffc0, RZ, 0xc0, !PT ;  /* 0xffffffc004077812 */ /* 0x000fc400078ec0ff */
[----:B------:R-:W-:Y:S01]  /*01a0*/  LOP3.LUT R43, R43, R0, RZ, 0xfc, !PT ;  /* 0x000000002b2b7212 */ /* 0x000fe200078efcff */
[----:B------:R-:W-:Y:S01]  /*01b0*/  IMAD.IADD R5, R2, 0x1, -R5 ;  /* 0x0000000102057824 */ /* 0x000fe200078e0a05 */
[----:B------:R-:W-:Y:S01]  /*01c0*/  LOP3.LUT R42, R3, 0xffffffc0, RZ, 0xc0, !PT ;  /* 0xffffffc0032a7812 */ /* 0x000fe200078ec0ff */
[----:B------:R-:W-:Y:S01]  /*01d0*/  IMAD R36, R6, 0x2, R7 ;  /* 0x0000000206247824 */ /* 0x000fe200078e0207 */
[----:B------:R-:W-:Y:S02]  /*01e0*/  ISETP.GE.AND P0, PT, R2, 0x100, PT ;  /* 0x000001000200780c */ /* 0x000fe40003f06270 */
[----:B------:R-:W-:Y:S01]  /*01f0*/  LOP3.LUT R11, R30, R43, RZ, 0xfc, !PT ;  /* 0x0000002b1e0b7212 */ /* 0x000fe200078efcff */
[----:B------:R-:W-:Y:S01]  /*0200*/  IMAD R42, R5, 0x2, R42 ;  /* 0x00000002052a7824 */ /* 0x000fe200078e022a */
[----:B------:R-:W-:Y:S01]  /*0210*/  LOP3.LUT R13, R30, 0x40, R43, 0xfe, !PT ;  /* 0x000000401e0d7812 */ /* 0x000fe200078efe2b */
[----:B------:R-:W-:Y:S01]  /*0220*/  VIADD R32, R36, 0x1 ;  /* 0x0000000124207836 */ /* 0x000fe20000000000 */
[C---:B------:R-:W-:Y:S01]  /*0230*/  ISETP.LT.AND P1, PT, R11.reuse, 0x200, !P0 ;  /* 0x000002000b00780c */ /* 0x040fe20004721270 */
[----:B------:R-:W-:Y:S01]  /*0240*/  IMAD R3, R11, 0x400, R42 ;  /* 0x000004000b037824 */ /* 0x000fe200078e022a */
[----:B------:R-:W-:Y:S01]  /*0250*/  ISETP.LT.AND P2, PT, R13, 0x200, !P0 ;  /* 0x000002000d00780c */ /* 0x000fe20004741270 */
[----:B------:R-:W-:-:S02]  /*0260*/  IMAD R7, R11, 0x400, R32 ;  /* 0x000004000b077824 */ /* 0x000fc400078e0220 */
[----:B--2---:R-:W-:-:S04]  /*0270*/  IMAD.WIDE R2, R3, 0x4, R22 ;  /* 0x0000000403027825 */ /* 0x004fc800078e0216 */
[----:B------:R-:W-:Y:S01]  /*0280*/  IMAD.WIDE R6, R7, 0x4, R22 ;  /* 0x0000000407067825 */ /* 0x000fe200078e0216 */
[----:B------:R-:W-:-:S03]  /*0290*/  CS2R R16, SRZ ;  /* 0x0000000000107805 */ /* 0x000fc6000001ff00 */
[C---:B------:R-:W-:Y:S01]  /*02a0*/  IMAD R5, R13.reuse, 0x400, R42 ;  /* 0x000004000d057824 */ /* 0x040fe200078e022a */
[----:B------:R-:W2:Y:S01]  /*02b0*/  @P1 LDG.E.EL R33, desc[UR6][R2.64] ;  /* 0x0000000602211981 */ /* 0x000ea2000c2e1900 */
[----:B------:R-:W-:Y:S02]  /*02c0*/  IMAD R9, R13, 0x400, R32 ;  /* 0x000004000d097824 */ /* 0x000fe400078e0220 */
[----:B------:R-:W-:Y:S01]  /*02d0*/  IMAD.MOV.U32 R34, RZ, RZ, RZ ;  /* 0x000000ffff227224 */ /* 0x000fe200078e00ff */
[----:B------:R1:W2:Y:S01]  /*02e0*/  @P1 LDG.E.EL R18, desc[UR6][R6.64] ;  /* 0x0000000606121981 */ /* 0x0002a2000c2e1900 */
[----:B------:R-:W-:-:S04]  /*02f0*/  IMAD.WIDE R4, R5, 0x4, R22 ;  /* 0x0000000405047825 */ /* 0x000fc800078e0216 */
[----:B------:R-:W-:Y:S01]  /*0300*/  IMAD.WIDE R8, R9, 0x4, R22 ;  /* 0x0000000409087825 */ /* 0x000fe200078e0216 */
[----:B------:R3:W4:Y:S03]  /*0310*/  @P2 LDG.E.EL R34, desc[UR6][R4.64] ;  /* 0x0000000604222981 */ /* 0x000726000c2e1900 */
[----:B------:R-:W-:Y:S01]  /*0320*/  VIADD R35, R36, 0x20 ;  /* 0x0000002024237836 */ /* 0x000fe20000000000 */
[----:B------:R5:W4:Y:S03]  /*0330*/  @P2 LDG.E.EL R17, desc[UR6][R8.64] ;  /* 0x0000000608112981 */ /* 0x000b26000c2e1900 */
[--C-:B------:R-:W-:Y:S01]  /*0340*/  IMAD R25, R11, 0x400, R35.reuse ;  /* 0x000004000b197824 */ /* 0x100fe200078e0223 */
[----:B------:R-:W-:Y:S01]  /*0350*/  CS2R R14, SRZ ;  /* 0x00000000000e7805 */ /* 0x000fe2000001ff00 */
[----:B-1----:R-:W-:-:S02]  /*0360*/  IMAD R7, R13, 0x400, R35 ;  /* 0x000004000d077824 */ /* 0x002fc400078e0223 */
[----:B------:R-:W-:-:S04]  /*0370*/  IMAD.WIDE R2, R25, 0x4, R22 ;  /* 0x0000000419027825 */ /* 0x000fc800078e0216 */
[----:B------:R-:W-:Y:S01]  /*0380*/  IMAD.WIDE R6, R7, 0x4, R22 ;  /* 0x0000000407067825 */ /* 0x000fe200078e0216 */
[----:B------:R1:W4:Y:S03]  /*0390*/  @P1 LDG.E.EL R15, desc[UR6][R2.64] ;  /* 0x00000006020f1981 */ /* 0x000326000c2e1900 */
[----:B------:R-:W-:Y:S01]  /*03a0*/  VIADD R36, R36, 0x21 ;  /* 0x0000002124247836 */ /* 0x000fe20000000000 */
[----:B------:R1:W4:Y:S03]  /*03b0*/  @P2 LDG.E.EL R16, desc[UR6][R6.64] ;  /* 0x0000000606102981 */ /* 0x000326000c2e1900 */
[----:B------:R-:W-:-:S04]  /*03c0*/  IMAD R11, R11, 0x400, R36 ;  /* 0x000004000b0b7824 */ /* 0x000fc800078e0224 */
[----:B---3--:R-:W-:-:S04]  /*03d0*/  IMAD.WIDE R4, R11, 0x4, R22 ;  /* 0x000000040b047825 */ /* 0x008fc800078e0216 */
[----:B------:R-:W-:Y:S01]  /*03e0*/  IMAD R11, R13, 0x400, R36 ;  /* 0x000004000d0b7824 */ /* 0x000fe200078e0224 */
[----:B------:R-:W-:Y:S01]  /*03f0*/  CS2R R12, SRZ ;  /* 0x00000000000c7805 */ /* 0x000fe2000001ff00 */
[----:B------:R3:W4:Y:S02]  /*0400*/  @P1 LDG.E.EL R14, desc[UR6][R4.64] ;  /* 0x00000006040e1981 */ /* 0x000724000c2e1900 */
[----:B------:R-:W-:Y:S01]  /*0410*/  IMAD.WIDE R10, R11, 0x4, R22 ;  /* 0x000000040b0a7825 */ /* 0x000fe200078e0216 */
[----:B------:R-:W-:-:S04]  /*0420*/  LOP3.LUT R27, R30, 0x80, R43, 0xfe, !PT ;  /* 0x000000801e1b7812 */ /* 0x000fc800078efe2b */
[----:B------:R3:W4:Y:S01]  /*0430*/  @P2 LDG.E.EL R13, desc[UR6][R10.64] ;  /* 0x000000060a0d2981 */ /* 0x000722000c2e1900 */
[C---:B------:R-:W-:Y:S01]  /*0440*/  ISETP.LT.AND P1, PT, R27.reuse, 0x200, !P0 ;  /* 0x000002001b00780c */ /* 0x040fe20004721270 */
[C---:B0----5:R-:W-:Y:S02]  /*0450*/  IMAD R9, R27.reuse, 0x400, R42 ;  /* 0x000004001b097824 */ /* 0x061fe400078e022a */
[----:B-1----:R-:W-:Y:S02]  /*0460*/  IMAD R3, R27, 0x400, R32 ;  /* 0x000004001b037824 */ /* 0x002fe400078e0220 */
[----:B------:R-:W-:Y:S02]  /*0470*/  IMAD.MOV.U32 R37, RZ, RZ, RZ ;  /* 0x000000ffff257224 */ /* 0x000fe400078e00ff */
[----:B------:R-:W-:Y:S01]  /*0480*/  IMAD.WIDE R8, R9, 0x4, R22 ;  /* 0x0000000409087825 */ /* 0x000fe200078e0216 */
[----:B------:R-:W-:-:S03]  /*0490*/  LOP3.LUT R29, R30, 0xc0, R43, 0xfe, !PT ;  /* 0x000000c01e1d7812 */ /* 0x000fc600078efe2b */
[----:B------:R-:W-:Y:S01]  /*04a0*/  IMAD.WIDE R2, R3, 0x4, R22 ;  /* 0x0000000403027825 */ /* 0x000fe200078e0216 */
[C---:B------:R-:W-:Y:S01]  /*04b0*/  ISETP.LT.AND P2, PT, R29.reuse, 0x200, !P0 ;  /* 0x000002001d00780c */ /* 0x040fe20004741270 */
[----:B------:R0:W5:Y:S04]  /*04c0*/  @P1 LDG.E.EL R37, desc[UR6][R8.64] ;  /* 0x0000000608251981 */ /* 0x000168000c2e1900 */
[----:B------:R1:W5:Y:S01]  /*04d0*/  @P1 LDG.E.EL R12, desc[UR6][R2.64] ;  /* 0x00000006020c1981 */ /* 0x000362000c2e1900 */
[C---:B------:R-:W-:Y:S02]  /*04e0*/  IMAD R7, R29.reuse, 0x400, R42 ;  /* 0x000004001d077824 */ /* 0x040fe400078e022a */
[----:B---3--:R-:W-:Y:S01]  /*04f0*/  IMAD R5, R29, 0x400, R32 ;  /* 0x000004001d057824 */ /* 0x008fe200078e0220 */
[----:B------:R-:W-:-:S02]  /*0500*/  CS2R R38, SRZ ;  /* 0x0000000000267805 */ /* 0x000fc4000001ff00 */
[----:B------:R-:W-:Y:S01]  /*0510*/  CS2R R10, SRZ ;  /* 0x00000000000a7805 */ /* 0x000fe2000001ff00 */
[----:B------:R-:W-:-:S04]  /*0520*/  IMAD.WIDE R6, R7, 0x4, R22 ;  /* 0x0000000407067825 */ /* 0x000fc800078e0216 */
[----:B------:R-:W-:Y:S01]  /*0530*/  IMAD.WIDE R4, R5, 0x4, R22 ;  /* 0x0000000405047825 */ /* 0x000fe200078e0216 */
[----:B------:R-:W3:Y:S04]  /*0540*/  @P2 LDG.E.EL R38, desc[UR6][R6.64] ;  /* 0x0000000606262981 */ /* 0x000ee8000c2e1900 */
[----:B------:R1:W3:Y:S01]  /*0550*/  @P2 LDG.E.EL R11, desc[UR6][R4.64] ;  /* 0x00000006040b2981 */ /* 0x0002e2000c2e1900 */
[----:B------:R-:W-:Y:S01]  /*0560*/  IMAD R25, R27, 0x400, R35 ;  /* 0x000004001b197824 */ /* 0x000fe200078e0223 */
[----:B0-----:R-:W-:-:S03]  /*0570*/  CS2R R8, SRZ ;  /* 0x0000000000087805 */ /* 0x001fc6000001ff00 */
[----:B-1----:R-:W-:-:S05]  /*0580*/  IMAD.WIDE R2, R25, 0x4, R22 ;  /* 0x0000000419027825 */ /* 0x002fca00078e0216 */
[----:B------:R0:W3:Y:S01]  /*0590*/  @P1 LDG.E.EL R9, desc[UR6][R2.64] ;  /* 0x0000000602091981 */ /* 0x0000e2000c2e1900 */
[----:B------:R-:W-:-:S04]  /*05a0*/  IMAD R25, R29, 0x400, R35 ;  /* 0x000004001d197824 */ /* 0x000fc800078e0223 */
[----:B------:R-:W-:-:S05]  /*05b0*/  IMAD.WIDE R24, R25, 0x4, R22 ;  /* 0x0000000419187825 */ /* 0x000fca00078e0216 */
[----:B------:R1:W3:Y:S01]  /*05c0*/  @P2 LDG.E.EL R10, desc[UR6][R24.64] ;  /* 0x00000006180a2981 */ /* 0x0002e2000c2e1900 */
[----:B------:R-:W-:-:S04]  /*05d0*/  IMAD R27, R27, 0x400, R36 ;  /* 0x000004001b1b7824 */ /* 0x000fc800078e0224 */
[----:B------:R-:W-:Y:S01]  /*05e0*/  IMAD.WIDE R4, R27, 0x4, R22 ;  /* 0x000000041b047825 */ /* 0x000fe200078e0216 */
[----:B------:R-:W-:-:S03]  /*05f0*/  LOP3.LUT R0, R30, 0x100, R43, 0xfe, !PT ;  /* 0x000001001e007812 */ /* 0x000fc600078efe2b */
[----:B------:R-:W-:Y:S01]  /*0600*/  IMAD R29, R29, 0x400, R36 ;  /* 0x000004001d1d7824 */ /* 0x000fe200078e0224 */
[----:B------:R1:W3:Y:S01]  /*0610*/  @P1 LDG.E.EL R8, desc[UR6][R4.64] ;  /* 0x0000000604081981 */ /* 0x0002e2000c2e1900 */
[----:B------:R-:W-:Y:S02]  /*0620*/  CS2R R6, SRZ ;  /* 0x0000000000067805 */ /* 0x000fe4000001ff00 */
[----:B------:R-:W-:Y:S01]  /*0630*/  ISETP.LT.AND P1, PT, R0, 0x200, !P0 ;  /* 0x000002000000780c */ /* 0x000fe20004721270 */
[----:B0-----:R-:W-:Y:S01]  /*0640*/  IMAD.WIDE R2, R29, 0x4, R22 ;  /* 0x000000041d027825 */ /* 0x001fe200078e0216 */
[----:B------:R-:W-:-:S03]  /*0650*/  LOP3.LUT R45, R30, 0x140, R43, 0xfe, !PT ;  /* 0x000001401e2d7812 */ /* 0x000fc600078efe2b */
[C---:B------:R-:W-:Y:S01]  /*0660*/  IMAD R29, R0.reuse, 0x400, R42 ;  /* 0x00000400001d7824 */ /* 0x040fe200078e022a */
[----:B------:R0:W3:Y:S01]  /*0670*/  @P2 LDG.E.EL R7, desc[UR6][R2.64] ;  /* 0x0000000602072981 */ /* 0x0000e2000c2e1900 */
[----:B-1----:R-:W-:Y:S01]  /*0680*/  IMAD R25, R0, 0x400, R32 ;  /* 0x0000040000197824 */ /* 0x002fe200078e0220 */
[----:B------:R-:W-:Y:S01]  /*0690*/  ISETP.LT.AND P2, PT, R45, 0x200, !P0 ;  /* 0x000002002d00780c */ /* 0x000fe20004741270 */
[----:B------:R-:W-:-:S04]  /*06a0*/  IMAD.WIDE R28, R29, 0x4, R22 ;  /* 0x000000041d1c7825 */ /* 0x000fc800078e0216 */
[----:B------:R-:W-:Y:S01]  /*06b0*/  IMAD.WIDE R24, R25, 0x4, R22 ;  /* 0x0000000419187825 */ /* 0x000fe200078e0216 */
[----:B------:R-:W-:Y:S02]  /*06c0*/  CS2R R40, SRZ ;  /* 0x0000000000287805 */ /* 0x000fe4000001ff00 */
[----:B------:R-:W-:Y:S01]  /*06d0*/  CS2R R4, SRZ ;  /* 0x0000000000047805 */ /* 0x000fe2000001ff00 */
[----:B------:R1:W3:Y:S01]  /*06e0*/  @P1 LDG.E.EL R39, desc[UR6][R28.64] ;  /* 0x000000061c271981 */ /* 0x0002e2000c2e1900 */
[C---:B------:R-:W-:Y:S02]  /*06f0*/  IMAD R27, R45.reuse, 0x400, R42 ;  /* 0x000004002d1b7824 */ /* 0x040fe400078e022a */
[----:B0-----:R-:W-:Y:S01]  /*0700*/  IMAD R3, R45, 0x400, R32 ;  /* 0x000004002d037824 */ /* 0x001fe200078e0220 */
[----:B------:R0:W3:Y:S01]  /*0710*/  @P1 LDG.E.EL R6, desc[UR6][R24.64] ;  /* 0x0000000618061981 */ /* 0x0000e2000c2e1900 */
[----:B------:R-:W-:Y:S01]  /*0720*/  IMAD.WIDE R26, R27, 0x4, R22 ;  /* 0x000000041b1a7825 */ /* 0x000fe200078e0216 */
[----:B------:R-:W-:-:S03]  /*0730*/  LOP3.LUT R44, R30, 0x180, R43, 0xfe, !PT ;  /* 0x000001801e2c7812 */ /* 0x000fc600078efe2b */
[----:B------:R-:W-:Y:S01]  /*0740*/  IMAD.WIDE R2, R3, 0x4, R22 ;  /* 0x0000000403027825 */ /* 0x000fe200078e0216 */
[C---:B------:R-:W-:Y:S01]  /*0750*/  ISETP.LT.AND P3, PT, R44.reuse, 0x200, !P0 ;  /* 0x000002002c00780c */ /* 0x040fe20004761270 */
[----:B------:R-:W3:Y:S04]  /*0760*/  @P2 LDG.E.EL R41, desc[UR6][R26.64] ;  /* 0x000000061a292981 */ /* 0x000ee8000c2e1900 */
[----:B------:R0:W3:Y:S01]  /*0770*/  @P2 LDG.E.EL R4, desc[UR6][R2.64] ;  /* 0x0000000602042981 */ /* 0x0000e2000c2e1900 */
[----:B-1----:R-:W-:Y:S02]  /*0780*/  IMAD R29, R44, 0x400, R42 ;  /* 0x000004002c1d7824 */ /* 0x002fe400078e022a */
[----:B0-----:R-:W-:Y:S02]  /*0790*/  IMAD R25, R0, 0x400, R35 ;  /* 0x0000040000197824 */ /* 0x001fe400078e0223 */
[----:B------:R-:W-:-:S04]  /*07a0*/  IMAD.WIDE R28, R29, 0x4, R22 ;  /* 0x000000041d1c7825 */ /* 0x000fc800078e0216 */
[----:B------:R-:W-:Y:S01]  /*07b0*/  IMAD.WIDE R24, R25, 0x4, R22 ;  /* 0x0000000419187825 */ /* 0x000fe200078e0216 */
[----:B------:R0:W3:Y:S03]  /*07c0*/  @P3 LDG.E.EL R40, desc[UR6][R28.64] ;  /* 0x000000061c283981 */ /* 0x0000e6000c2e1900 */
[----:B------:R-:W-:Y:S01]  /*07d0*/  IMAD R2, R45, 0x400, R35 ;  /* 0x000004002d027824 */ /* 0x000fe200078e0223 */
[----:B------:R1:W3:Y:S01]  /*07e0*/  @P1 LDG.E.EL R5, desc[UR6][R24.64] ;  /* 0x0000000618051981 */ /* 0x0002e2000c2e1900 */
[----:B------:R-:W-:Y:S02]  /*07f0*/  IMAD.MOV.U32 R3, RZ, RZ, RZ ;  /* 0x000000ffff037224 */ /* 0x000fe400078e00ff */
[----:B0-----:R-:W-:-:S05]  /*0800*/  IMAD.WIDE R28, R2, 0x4, R22 ;  /* 0x00000004021c7825 */ /* 0x001fca00078e0216 */
[----:B------:R-:W3:Y:S01]  /*0810*/  @P2 LDG.E.EL R3, desc[UR6][R28.64] ;  /* 0x000000061c032981 */ /* 0x000ee2000c2e1900 */
[----:B------:R-:W-:Y:S01]  /*0820*/  IMAD R0, R0, 0x400, R36 ;  /* 0x0000040000007824 */ /* 0x000fe200078e0224 */
[----:B------:R-:W-:Y:S01]  /*0830*/  LOP3.LUT R43, R30, 0x1c0, R43, 0xfe, !PT ;  /* 0x000001c01e2b7812 */ /* 0x000fe200078efe2b */
[----:B------:R-:W-:Y:S02]  /*0840*/  IMAD.MOV.U32 R2, RZ, RZ, RZ ;  /* 0x000000ffff027224 */ /* 0x000fe400078e00ff */
[----:B-1----:R-:W-:Y:S01]  /*0850*/  IMAD.WIDE R24, R0, 0x4, R22 ;  /* 0x0000000400187825 */ /* 0x002fe200078e0216 */
[----:B------:R-:W-:-:S03]  /*0860*/  ISETP.LT.AND P0, PT, R43, 0x200, !P0 ;  /* 0x000002002b00780c */ /* 0x000fc60004701270 */
[----:B------:R-:W-:Y:S01]  /*0870*/  IMAD R27, R43, 0x400, R42 ;  /* 0x000004002b1b7824 */ /* 0x000fe200078e022a */
[----:B------:R0:W3:Y:S01]  /*0880*/  @P1 LDG.E.EL R2, desc[UR6][R24.64] ;  /* 0x0000000618021981 */ /* 0x0000e2000c2e1900 */
[----:B------:R-:W-:Y:S02]  /*0890*/  IMAD.MOV.U32 R42, RZ, RZ, RZ ;  /* 0x000000ffff2a7224 */ /* 0x000fe400078e00ff */
[----:B------:R-:W-:-:S04]  /*08a0*/  IMAD.WIDE R26, R27, 0x4, R22 ;  /* 0x000000041b1a7825 */ /* 0x000fc800078e0216 */
[----:B------:R-:W-:Y:S02]  /*08b0*/  IMAD R45, R45, 0x400, R36 ;  /* 0x000004002d2d7824 */ /* 0x000fe400078e0224 */
[----:B------:R-:W-:Y:S01]  /*08c0*/  IMAD.MOV.U32 R0, RZ, RZ, RZ ;  /* 0x000000ffff007224 */ /* 0x000fe200078e00ff */
[----:B------:R1:W3:Y:S01]  /*08d0*/  @P0 LDG.E.EL R42, desc[UR6][R26.64] ;  /* 0x000000061a2a0981 */ /* 0x0002e2000c2e1900 */
[----:B0-----:R-:W-:-:S04]  /*08e0*/  IMAD.WIDE R24, R45, 0x4, R22 ;  /* 0x000000042d187825 */ /* 0x001fc800078e0216 */
[----:B------:R-:W-:Y:S01]  /*08f0*/  IMAD.MOV.U32 R45, RZ, RZ, RZ ;  /* 0x000000ffff2d7224 */ /* 0x000fe200078e00ff */
[----:B------:R0:W3:Y:S01]  /*0900*/  @P2 LDG.E.EL R0, desc[UR6][R24.64] ;  /* 0x0000000618002981 */ /* 0x0000e2000c2e1900 */
[C---:B-1----:R-:W-:Y:S02]  /*0910*/  IMAD R27, R44.reuse, 0x400, R32 ;  /* 0x000004002c1b7824 */ /* 0x042fe400078e0220 */
[----:B------:R-:W-:Y:S02]  /*0920*/  IMAD R29, R44, 0x400, R35 ;  /* 0x000004002c1d7824 */ /* 0x000fe400078e0223 */
[----:B------:R-:W-:-:S04]  /*0930*/  IMAD.WIDE R26, R27, 0x4, R22 ;  /* 0x000000041b1a7825 */ /* 0x000fc800078e0216 */
[----:B0-----:R-:W-:Y:S01]  /*0940*/  IMAD R25, R44, 0x400, R36 ;  /* 0x000004002c197824 */ /* 0x001fe200078e0224 */
[----:B------:R-:W3:Y:S01]  /*0950*/  @P3 LDG.E.EL R45, desc[UR6][R26.64] ;  /* 0x000000061a2d3981 */ /* 0x000ee2000c2e1900 */
[----:B------:R-:W-:Y:S02]  /*0960*/  IMAD.MOV.U32 R44, RZ, RZ, RZ ;  /* 0x000000ffff2c7224 */ /* 0x000fe400078e00ff */
[----:B------:R-:W-:-:S05]  /*0970*/  IMAD.WIDE R24, R25, 0x4, R22 ;  /* 0x0000000419187825 */ /* 0x000fca00078e0216 */
[----:B------:R0:W3:Y:S02]  /*0980*/  @P3 LDG.E.EL R44, desc[UR6][R24.64] ;  /* 0x00000006182c3981 */ /* 0x0000e4000c2e1900 */
[----:B0-----:R-:W-:Y:S02]  /*0990*/  IMAD R25, R43, 0x400, R32 ;  /* 0x000004002b197824 */ /* 0x001fe400078e0220 */
[----:B------:R-:W-:Y:S02]  /*09a0*/  IMAD.MOV.U32 R32, RZ, RZ, RZ ;  /* 0x000000ffff207224 */ /* 0x000fe400078e00ff */
[----:B------:R-:W-:-:S05]  /*09b0*/  IMAD.WIDE R24, R25, 0x4, R22 ;  /* 0x0000000419187825 */ /* 0x000fca00078e0216 */
[----:B------:R-:W3:Y:S01]  /*09c0*/  @P0 LDG.E.EL R32, desc[UR6][R24.64] ;  /* 0x0000000618200981 */ /* 0x000ee2000c2e1900 */
[----:B------:R-:W-:Y:S01]  /*09d0*/  CS2R R26, SRZ ;  /* 0x00000000001a7805 */ /* 0x000fe2000001ff00 */
[----:B------:R-:W-:-:S05]  /*09e0*/  IMAD.WIDE R28, R29, 0x4, R22 ;  /* 0x000000041d1c7825 */ /* 0x000fca00078e0216 */
[----:B------:R0:W3:Y:S01]  /*09f0*/  @P3 LDG.E.EL R26, desc[UR6][R28.64] ;  /* 0x000000061c1a3981 */ /* 0x0000e2000c2e1900 */
[----:B------:R-:W-:-:S04]  /*0a00*/  IMAD R35, R43, 0x400, R35 ;  /* 0x000004002b237824 */ /* 0x000fc800078e0223 */
[----:B0-----:R-:W-:-:S05]  /*0a10*/  IMAD.WIDE R28, R35, 0x4, R22 ;  /* 0x00000004231c7825 */ /* 0x001fca00078e0216 */
[----:B------:R-:W3:Y:S01]  /*0a20*/  @P0 LDG.E.EL R27, desc[UR6][R28.64] ;  /* 0x000000061c1b0981 */ /* 0x000ee2000c2e1900 */
[----:B------:R-:W-:Y:S02]  /*0a30*/  IMAD R43, R43, 0x400, R36 ;  /* 0x000004002b2b7824 */ /* 0x000fe400078e0224 */
[----:B------:R-:W-:Y:S02]  /*0a40*/  IMAD.MOV.U32 R36, RZ, RZ, RZ ;  /* 0x000000ffff247224 */ /* 0x000fe400078e00ff */
[----:B------:R-:W-:-:S05]  /*0a50*/  IMAD.WIDE R22, R43, 0x4, R22 ;  /* 0x000000042b167825 */ /* 0x000fca00078e0216 */
[----:B------:R0:W3:Y:S01]  /*0a60*/  @P0 LDG.E.EL R36, desc[UR6][R22.64] ;  /* 0x0000000616240981 */ /* 0x0000e2000c2e1900 */
[C---:B--2---:R-:W-:Y:S02]  /*0a70*/  FSETP.GT.AND P4, PT, R18.reuse, R33, PT ;  /* 0x000000211200720b */ /* 0x044fe40003f84000 */
[----:B------:R-:W-:Y:S02]  /*0a80*/  FSETP.NAN.AND P1, PT, R18, R18, PT ;  /* 0x000000121200720b */ /* 0x000fe40003f28000 */
[----:B----4-:R-:W-:-:S09]  /*0a90*/  FSETP.GT.AND P0, PT, R17, R34, PT ;  /* 0x000000221100720b */ /* 0x010fd20003f04000 */
[----:B------:R-:W-:Y:S02]  /*0aa0*/  @!P4 FSEL R18, R18, R33, P1 ;  /* 0x000000211212c208 */ /* 0x000fe40000800000 */
[C---:B------:R-:W-:Y:S02]  /*0ab0*/  FSETP.NAN.AND P1, PT, R17.reuse, R17, PT ;  /* 0x000000111100720b */ /* 0x040fe40003f28000 */
[----:B------:R-:W-:Y:S02]  /*0ac0*/  FSETP.GEU.AND P3, PT, R18, R15, PT ;  /* 0x0000000f1200720b */ /* 0x000fe40003f6e000 */
[----:B------:R-:W-:-:S04]  /*0ad0*/  @!P0 FSEL R17, R17, R34, P1 ;  /* 0x0000002211118208 */ /* 0x000fc80000800000 */
[----:B------:R-:W-:Y:S02]  /*0ae0*/  FSETP.GEU.AND P2, PT, R17, R16, PT ;  /* 0x000000101100720b */ /* 0x000fe40003f4e000 */
[----:B------:R-:W-:Y:S02]  /*0af0*/  FSETP.NAN.AND P1, PT, R15, R15, PT ;  /* 0x0000000f0f00720b */ /* 0x000fe40003f28000 */
[----:B0-----:R-:W-:-:S03]  /*0b00*/  P2R R23, PR, RZ, 0x8 ;  /* 0x00000008ff177803 */ /* 0x001fc60000000000 */
[----:B------:R-:W-:Y:S02]  /*0b10*/  @P3 FSEL R15, R15, R18, P1 ;  /* 0x000000120f0f3208 */ /* 0x000fe40000800000 */
[C---:B------:R-:W-:Y:S02]  /*0b20*/  FSETP.NAN.AND P1, PT, R16.reuse, R16, PT ;  /* 0x000000101000720b */ /* 0x040fe40003f28000 */
[----:B------:R-:W-:Y:S02]  /*0b30*/  FSETP.GEU.AND P3, PT, R15, R14, PT ;  /* 0x0000000e0f00720b */ /* 0x000fe40003f6e000 */
[----:B------:R-:W-:Y:S02]  /*0b40*/  @P2 FSEL R16, R16, R17, P1 ;  /* 0x0000001110102208 */ /* 0x000fe40000800000 */
[----:B------:R-:W-:Y:S02]  /*0b50*/  P2R R18, PR, RZ, 0x4 ;  /* 0x00000004ff127803 */ /* 0x000fe40000000000 */
[----:B------:R-:W-:-:S02]  /*0b60*/  FSETP.GEU.AND P2, PT, R16, R13, PT ;  /* 0x0000000d1000720b */ /* 0x000fc40003f4e000 */
[----:B------:R-:W-:-:S05]  /*0b70*/  FSETP.NAN.AND P1, PT, R14, R14, PT ;  /* 0x0000000e0e00720b */ /* 0x000fca0003f28000 */
[----:B------:R-:W-:Y:S02]  /*0b80*/  @P3 SEL R14, R14, R15, P1 ;  /* 0x0000000f0e0e3207 */ /* 0x000fe40000800000 */
[C---:B------:R-:W-:Y:S02]  /*0b90*/  FSETP.NAN.AND P1, PT, R13.reuse, R13, PT ;  /* 0x0000000d0d00720b */ /* 0x040fe40003f28000 */
[----:B------:R-:W-:Y:S02]  /*0ba0*/  P2R R24, PR, RZ, 0x4 ;  /* 0x00000004ff187803 */ /* 0x000fe40000000000 */
[----:B------:R-:W-:Y:S02]  /*0bb0*/  @P2 SEL R13, R13, R16, P1 ;  /* 0x000000100d0d2207 */ /* 0x000fe40000800000 */
[C---:B-----5:R-:W-:Y:S02]  /*0bc0*/  FSETP.GT.AND P2, PT, R12.reuse, R37, PT ;  /* 0x000000250c00720b */ /* 0x060fe40003f44000 */
[----:B------:R-:W-:-:S02]  /*0bd0*/  FSETP.NAN.AND P1, PT, R12, R12, PT ;  /* 0x0000000c0c00720b */ /* 0x000fc40003f28000 */
[----:B------:R-:W-:-:S09]  /*0be0*/  P2R R25, PR, RZ, 0x4 ;  /* 0x00000004ff197803 */ /* 0x000fd20000000000 */
[----:B------:R-:W-:Y:S02]  /*0bf0*/  @!P2 FSEL R12, R12, R37, P1 ;  /* 0x000000250c0ca208 */ /* 0x000fe40000800000 */
[C---:B---3--:R-:W-:Y:S02]  /*0c00*/  FSETP.GT.AND P2, PT, R11.reuse, R38, PT ;  /* 0x000000260b00720b */ /* 0x048fe40003f44000 */
[----:B------:R-:W-:Y:S02]  /*0c10*/  FSETP.NAN.AND P1, PT, R11, R11, PT ;  /* 0x0000000b0b00720b */ /* 0x000fe40003f28000 */
[----:B------:R-:W-:-:S09]  /*0c20*/  P2R R28, PR, RZ, 0x4 ;  /* 0x00000004ff1c7803 */ /* 0x000fd20000000000 */
[----:B------:R-:W-:Y:S02]  /*0c30*/  @!P2 FSEL R11, R11, R38, P1 ;  /* 0x000000260b0ba208 */ /* 0x000fe40000800000 */
[-C--:B------:R-:W-:Y:S02]  /*0c40*/  FSETP.GEU.AND P2, PT, R12, R9.reuse, PT ;  /* 0x000000090c00720b */ /* 0x080fe40003f4e000 */
[----:B------:R-:W-:Y:S02]  /*0c50*/  FSETP.NAN.AND P1, PT, R9, R9, PT ;  /* 0x000000090900720b */ /* 0x000fe40003f28000 */
[----:B------:R-:W-:-:S09]  /*0c60*/  P2R R29, PR, RZ, 0x4 ;  /* 0x00000004ff1d7803 */ /* 0x000fd20000000000 */
[----:B------:R-:W-:Y:S02]  /*0c70*/  @P2 FSEL R9, R9, R12, P1 ;  /* 0x0000000c09092208 */ /* 0x000fe40000800000 */
[-C--:B------:R-:W-:Y:S02]  /*0c80*/  FSETP.GEU.AND P2, PT, R11, R10.reuse, PT ;  /* 0x0000000a0b00720b */ /* 0x080fe40003f4e000 */
[----:B------:R-:W-:Y:S02]  /*0c90*/  FSETP.NAN.AND P1, PT, R10, R10, PT ;  /* 0x0000000a0a00720b */ /* 0x000fe40003f28000 */
[----:B------:R-:W-:-:S09]  /*0ca0*/  P2R R12, PR, RZ, 0x4 ;  /* 0x00000004ff0c7803 */ /* 0x000fd20000000000 */
[----:B------:R-:W-:Y:S02]  /*0cb0*/  @P2 FSEL R10, R10, R11, P1 ;  /* 0x0000000b0a0a2208 */ /* 0x000fe40000800000 */
[-C--:B------:R-:W-:Y:S02]  /*0cc0*/  FSETP.GEU.AND P1, PT, R9, R8.reuse, PT ;  /* 0x000000080900720b */ /* 0x080fe40003f2e000 */
[----:B------:R-:W-:Y:S02]  /*0cd0*/  FSETP.NAN.AND P2, PT, R8, R8, PT ;  /* 0x000000080800720b */ /* 0x000fe40003f48000 */
[----:B------:R-:W-:Y:S02]  /*0ce0*/  P2R R22, PR, RZ, 0x10 ;  /* 0x00000010ff167803 */ /* 0x000fe40000000000 */
[----:B------:R-:W-:-:S07]  /*0cf0*/  FSETP.GT.AND P4, PT, R6, R39, PT ;  /* 0x000000270600720b */ /* 0x000fce0003f84000 */
[----:B------:R-:W-:Y:S02]  /*0d00*/  @P1 SEL R8, R8, R9, P2 ;  /* 0x0000000908081207 */ /* 0x000fe40001000000 */
[-C--:B------:R-:W-:Y:S02]  /*0d10*/  FSETP.GEU.AND P2, PT, R10, R7.reuse, PT ;  /* 0x000000070a00720b */ /* 0x080fe40003f4e000 */
[----:B------:R-:W-:Y:S02]  /*0d20*/  P2R R17, PR, RZ, 0x8 ;  /* 0x00000008ff117803 */ /* 0x000fe40000000000 */
[----:B------:R-:W-:Y:S02]  /*0d30*/  P2R R15, PR, RZ, 0x2 ;  /* 0x00000002ff0f7803 */ /* 0x000fe40000000000 */
[----:B------:R-:W-:Y:S02]  /*0d40*/  FSETP.NAN.AND P3, PT, R7, R7, PT ;  /* 0x000000070700720b */ /* 0x000fe40003f68000 */
[----:B------:R-:W-:-:S05]  /*0d50*/  FSETP.GT.AND P1, PT, R4, R41, PT ;  /* 0x000000290400720b */ /* 0x000fca0003f24000 */
[----:B------:R-:W-:Y:S02]  /*0d60*/  @P2 SEL R7, R7, R10, P3 ;  /* 0x0000000a07072207 */ /* 0x000fe40001800000 */
[----:B------:R-:W-:-:S04]  /*0d70*/  FSETP.NAN.AND P3, PT, R6, R6, PT ;  /* 0x000000060600720b */ /* 0x000fc80003f68000 */
[----:B------:R-:W-:Y:S02]  /*0d80*/  @!P4 FSEL R6, R6, R39, P3 ;  /* 0x000000270606c208 */ /* 0x000fe40001800000 */
[C---:B------:R-:W-:Y:S02]  /*0d90*/  FSETP.NAN.AND P3, PT, R4.reuse, R4, PT ;  /* 0x000000040400720b */ /* 0x040fe40003f68000 */
[----:B------:R-:W-:Y:S02]  /*0da0*/  P2R R10, PR, RZ, 0x2 ;  /* 0x00000002ff0a7803 */ /* 0x000fe40000000000 */
[----:B------:R-:W-:Y:S02]  /*0db0*/  @!P1 FSEL R4, R4, R41, P3 ;  /* 0x0000002904049208 */ /* 0x000fe40001800000 */
[----:B------:R-:W-:Y:S02]  /*0dc0*/  FSETP.GEU.AND P1, PT, R6, R5, PT ;  /* 0x000000050600720b */ /* 0x000fe40003f2e000 */
[----:B------:R-:W-:-:S02]  /*0dd0*/  P2R R16, PR, RZ, 0x4 ;  /* 0x00000004ff107803 */ /* 0x000fc40000000000 */
[----:B------:R-:W-:Y:S02]  /*0de0*/  FSETP.GEU.AND P2, PT, R4, R3, PT ;  /* 0x000000030400720b */ /* 0x000fe40003f4e000 */
[----:B------:R-:W-:-:S07]  /*0df0*/  FSETP.NAN.AND P3, PT, R5, R5, PT ;  /* 0x000000050500720b */ /* 0x000fce0003f68000 */
[----:B------:R-:W-:Y:S02]  /*0e00*/  @P1 FSEL R5, R5, R6, P3 ;  /* 0x0000000605051208 */ /* 0x000fe40001800000 */
[----:B------:R-:W-:-:S04]  /*0e10*/  FSETP.NAN.AND P3, PT, R3, R3, PT ;  /* 0x000000030300720b */ /* 0x000fc80003f68000 */
[----:B------:R-:W-:Y:S02]  /*0e20*/  @P2 FSEL R3, R3, R4, P3 ;  /* 0x0000000403032208 */ /* 0x000fe40001800000 */
[-C--:B------:R-:W-:Y:S02]  /*0e30*/  FSETP.GEU.AND P3, PT, R5, R2.reuse, PT ;  /* 0x000000020500720b */ /* 0x080fe40003f6e000 */
[----:B------:R-:W-:Y:S02]  /*0e40*/  P2R R9, PR, RZ, 0x10 ;  /* 0x00000010ff097803 */ /* 0x000fe40000000000 */
[----:B------:R-:W-:Y:S02]  /*0e50*/  FSETP.NAN.AND P4, PT, R2, R2, PT ;  /* 0x000000020200720b */ /* 0x000fe40003f88000 */
[----:B------:R-:W-:-:S07]  /*0e60*/  P2R R6, PR, RZ, 0x4 ;  /* 0x00000004ff067803 */ /* 0x000fce0000000000 */
[----:B------:R-:W-:Y:S02]  /*0e70*/  @P3 SEL R2, R2, R5, P4 ;  /* 0x0000000502023207 */ /* 0x000fe40002000000 */
[----:B------:R-:W-:Y:S02]  /*0e80*/  FSETP.GEU.AND P4, PT, R3, R0, PT ;  /* 0x000000000300720b */ /* 0x000fe40003f8e000 */
[----:B------:R-:W-:Y:S02]  /*0e90*/  FSETP.GT.AND P2, PT, R45, R40, PT ;  /* 0x000000282d00720b */ /* 0x000fe40003f44000 */
[----:B------:R-:W-:Y:S02]  /*0ea0*/  FSETP.NAN.AND P5, PT, R0, R0, PT ;  /* 0x000000000000720b */ /* 0x000fe40003fa8000 */
[----:B------:R-:W-:-:S07]  /*0eb0*/  P2R R4, PR, RZ, 0x4 ;  /* 0x00000004ff047803 */ /* 0x000fce0000000000 */
[----:B------:R-:W-:Y:S02]  /*0ec0*/  @P4 SEL R0, R0, R3, P5 ;  /* 0x0000000300004207 */ /* 0x000fe40002800000 */
[----:B------:R-:W-:-:S04]  /*0ed0*/  FSETP.NAN.AND P5, PT, R45, R45, PT ;  /* 0x0000002d2d00720b */ /* 0x000fc80003fa8000 */
[----:B------:R-:W-:Y:S02]  /*0ee0*/  @!P2 FSEL R45, R45, R40, P5 ;  /* 0x000000282d2da208 */ /* 0x000fe40002800000 */
[C---:B------:R-:W-:Y:S02]  /*0ef0*/  FSETP.GT.AND P2, PT, R32.reuse, R42, PT ;  /* 0x0000002a2000720b */ /* 0x040fe40003f44000 */
        /* <DEDUP_REMOVED lines=8> */
[----:B------:R-:W-:-:S11]  /*0f80*/  FSETP.NAN.AND P5, PT, R27, R27, PT ;  /* 0x0000001b1b00720b */ /* 0x000fd60003fa8000 */
[----:B------:R-:W-:Y:S02]  /*0f90*/  @P2 FSEL R27, R27, R32, P5 ;  /* 0x000000201b1b2208 */ /* 0x000fe40002800000 */
[-C--:B------:R-:W-:Y:S02]  /*0fa0*/  FSETP.GEU.AND P5, PT, R26, R44.reuse, PT ;  /* 0x0000002c1a00720b */ /* 0x080fe40003fae000 */
[----:B------:R-:W-:Y:S02]  /*0fb0*/  FSETP.NAN.AND P6, PT, R44, R44, PT ;  /* 0x0000002c2c00720b */ /* 0x000fe40003fc8000 */
[----:B------:R-:W-:-:S09]  /*0fc0*/  P2R R35, PR, RZ, 0x4 ;  /* 0x00000004ff237803 */ /* 0x000fd20000000000 */
[----:B------:R-:W-:Y:S02]  /*0fd0*/  @P5 SEL R44, R44, R26, P6 ;  /* 0x0000001a2c2c5207 */ /* 0x000fe40003000000 */
[-C--:B------:R-:W-:Y:S02]  /*0fe0*/  FSETP.GEU.AND P6, PT, R27, R36.reuse, PT ;  /* 0x000000241b00720b */ /* 0x080fe40003fce000 */
[C---:B------:R-:W-:Y:S01]  /*0ff0*/  FSETP.NAN.AND P2, PT, R36.reuse, R36, PT ;  /* 0x000000242400720b */ /* 0x040fe20003f48000 */
[----:B------:R-:W0:Y:S10]  /*1000*/  S2UR UR5, SR_CgaCtaId ;  /* 0x00000000000579c3 */ /* 0x000e340000008800 */
[----:B------:R-:W-:-:S02]  /*1010*/  @P6 SEL R36, R36, R27, P2 ;  /* 0x0000001b24246207 */ /* 0x000fc40001000000 */
[----:B------:R-:W-:Y:S02]  /*1020*/  P2R R27, PR, RZ, 0x40 ;  /* 0x00000040ff1b7803 */ /* 0x000fe40000000000 */
[----:B------:R-:W-:-:S04]  /*1030*/  ISETP.NE.AND P6, PT, R29, RZ, PT ;  /* 0x000000ff1d00720c */ /* 0x000fc80003fc5270 */
[----:B------:R-:W-:Y:S02]  /*1040*/  P2R R29, PR, RZ, 0x40 ;  /* 0x00000040ff1d7803 */ /* 0x000fe40000000000 */
[----:B------:R-:W-:-:S04]  /*1050*/  ISETP.NE.AND P6, PT, R18, RZ, PT ;  /* 0x000000ff1200720c */ /* 0x000fc80003fc5270 */
[----:B------:R-:W-:Y:S02]  /*1060*/  P2R R18, PR, RZ, 0x40 ;  /* 0x00000040ff127803 */ /* 0x000fe40000000000 */
[----:B------:R-:W-:-:S04]  /*1070*/  ISETP.NE.AND P6, PT, R23, RZ, PT ;  /* 0x000000ff1700720c */ /* 0x000fc80003fc5270 */
[----:B------:R-:W-:Y:S02]  /*1080*/  P2R R23, PR, RZ, 0x40 ;  /* 0x00000040ff177803 */ /* 0x000fe40000000000 */
[----:B------:R-:W-:Y:S02]  /*1090*/  ISETP.NE.AND P6, PT, R5, RZ, PT ;  /* 0x000000ff0500720c */ /* 0x000fe40003fc5270 */
[----:B------:R-:W-:Y:S02]  /*10a0*/  P2R R26, PR, RZ, 0x20 ;  /* 0x00000020ff1a7803 */ /* 0x000fe40000000000 */
[----:B------:R-:W-:Y:S02]  /*10b0*/  P2R R32, PR, RZ, 0x40 ;  /* 0x00000040ff207803 */ /* 0x000fe40000000000 */
[----:B------:R-:W-:Y:S02]  /*10c0*/  ISETP.NE.AND P6, PT, R4, RZ, PT ;  /* 0x000000ff0400720c */ /* 0x000fe40003fc5270 */
[----:B------:R-:W-:-:S02]  /*10d0*/  ISETP.NE.AND P5, PT, R12, RZ, PT ;  /* 0x000000ff0c00720c */ /* 0x000fc40003fa5270 */
[----:B------:R-:W-:Y:S01]  /*10e0*/  SHF.R.U32.HI R5, RZ, 0x1, R20 ;  /* 0x00000001ff057819 */ /* 0x000fe20000011614 */
[----:B------:R-:W1:Y:S01]  /*10f0*/  S2R R12, SR_TID.X ;  /* 0x00000000000c7919 */ /* 0x000e620000002100 */
[C---:B------:R-:W-:Y:S02]  /*1100*/  LOP3.LUT R4, R20.reuse, 0x40, RZ, 0xc0, !PT ;  /* 0x0000004014047812 */ /* 0x040fe400078ec0ff */
[----:B------:R-:W-:Y:S01]  /*1110*/  LOP3.LUT R41, R20, 0x1, RZ, 0xc0, !PT ;  /* 0x0000000114297812 */ /* 0x000fe200078ec0ff */
[----:B------:R-:W-:Y:S01]  /*1120*/  UMOV UR4, 0x400 ;  /* 0x0000040000047882 */ /* 0x000fe20000000000 */
[----:B------:R-:W-:Y:S02]  /*1130*/  SGXT.U32 R5, R5, 0x5 ;  /* 0x000000050505781a */ /* 0x000fe40000000000 */
[----:B------:R-:W-:Y:S01]  /*1140*/  SHF.R.U32.HI R4, RZ, 0x1, R4 ;  /* 0x00000001ff047819 */ /* 0x000fe20000011604 */
[----:B0-----:R-:W-:Y:S01]  /*1150*/  UPRMT UR4, UR5, 0x654, UR4 ;  /* 0x0000065405047896 */ /* 0x001fe20008000004 */
[----:B------:R-:W-:-:S02]  /*1160*/  P2R R11, PR, RZ, 0x2 ;  /* 0x00000002ff0b7803 */ /* 0x000fc40000000000 */
[----:B------:R-:W-:Y:S02]  /*1170*/  ISETP.NE.AND P1, PT, R22, RZ, PT ;  /* 0x000000ff1600720c */ /* 0x000fe40003f25270 */
[----:B------:R-:W-:Y:S01]  /*1180*/  ISETP.NE.AND P2, PT, R17, RZ, PT ;  /* 0x000000ff1100720c */ /* 0x000fe20003f45270 */
[----:B------:R-:W-:Y:S01]  /*1190*/  IMAD.SHL.U32 R17, R41, 0x200, RZ ;  /* 0x0000020029117824 */ /* 0x000fe200078e00ff */
[----:B------:R-:W-:Y:S02]  /*11a0*/  LOP3.LUT R4, R5, R4, RZ, 0xfc, !PT ;  /* 0x0000000405047212 */ /* 0x000fe400078efcff */
[----:B------:R-:W-:Y:S02]  /*11b0*/  SEL R3, RZ, 0x1, !P1 ;  /* 0x00000001ff037807 */ /* 0x000fe40004800000 */
[----:B------:R-:W-:Y:S02]  /*11c0*/  ISETP.NE.AND P1, PT, R24, RZ, PT ;  /* 0x000000ff1800720c */ /* 0x000fe40003f25270 */
[----:B------:R-:W-:-:S02]  /*11d0*/  LOP3.LUT R17, R4, R17, RZ, 0xfc, !PT ;  /* 0x0000001104117212 */ /* 0x000fc400078efcff */
[----:B------:R-:W-:-:S05]  /*11e0*/  LEA R24, R41, UR4, 0x4 ;  /* 0x0000000429187c11 */ /* 0x000fca000f8e20ff */
[----:B------:R-:W-:-:S05]  /*11f0*/  IMAD R43, R17, 0x4, R24 ;  /* 0x00000004112b7824 */ /* 0x000fca00078e0218 */
[----:B------:R-:W-:Y:S04]  /*1200*/  STS [R43], R14 ;  /* 0x0000000e2b007388 */ /* 0x000fe80000000800 */
[----:B------:R0:W-:Y:S04]  /*1210*/  STS [R43+0x100], R13 ;  /* 0x0001000d2b007388 */ /* 0x0001e80000000800 */
[----:B------:R2:W-:Y:S04]  /*1220*/  STS [R43+0x200], R8 ;  /* 0x000200082b007388 */ /* 0x0005e80000000800 */
[----:B------:R-:W-:Y:S04]  /*1230*/  STS [R43+0x300], R7 ;  /* 0x000300072b007388 */ /* 0x000fe80000000800 */
[----:B------:R3:W-:Y:S04]  /*1240*/  STS [R43+0x400], R2 ;  /* 0x000400022b007388 */ /* 0x0007e80000000800 */
[----:B------:R4:W-:Y:S04]  /*1250*/  STS [R43+0x500], R0 ;  /* 0x000500002b007388 */ /* 0x0009e80000000800 */
[----:B------:R-:W-:Y:S04]  /*1260*/  STS [R43+0x600], R44 ;  /* 0x0006002c2b007388 */ /* 0x000fe80000000800 */
[----:B------:R-:W-:Y:S01]  /*1270*/  STS [R43+0x700], R36 ;  /* 0x000700242b007388 */ /* 0x000fe20000000800 */
[----:B------:R-:W-:Y:S01]  /*1280*/  P2R R22, PR, RZ, 0x8 ;  /* 0x00000008ff167803 */ /* 0x000fe20000000000 */
[----:B------:R-:W-:Y:S01]  /*1290*/  BAR.SYNC.DEFER_BLOCKING 0x0 ;  /* 0x0000000000007b1d */ /* 0x000fe20000010000 */
[----:B------:R-:W-:Y:S01]  /*12a0*/  ISETP.NE.AND P3, PT, R6, RZ, PT ;  /* 0x000000ff0600720c */ /* 0x000fe20003f65270 */
[----:B-1----:R-:W-:-:S02]  /*12b0*/  IMAD.SHL.U32 R6, R12, 0x4, RZ ;  /* 0x000000040c067824 */ /* 0x002fc400078e00ff */
[----:B------:R-:W-:-:S03]  /*12c0*/  IMAD.SHL.U32 R4, R20, 0x4, RZ ;  /* 0x0000000414047824 */ /* 0x000fc600078e00ff */
[----:B------:R-:W-:Y:S02]  /*12d0*/  LOP3.LUT R6, R6, 0x1fc, RZ, 0xc0, !PT ;  /* 0x000001fc06067812 */ /* 0x000fe400078ec0ff */
[----:B------:R-:W-:Y:S02]  /*12e0*/  LOP3.LUT R5, R4, 0x1fc, RZ, 0xc0, !PT ;  /* 0x000001fc04057812 */ /* 0x000fe400078ec0ff */
[----:B0-----:R-:W-:Y:S02]  /*12f0*/  LEA R13, R6, UR4, 0x2 ;  /* 0x00000004060d7c11 */ /* 0x001fe4000f8e10ff */
[----:B------:R-:W-:Y:S02]  /*1300*/  LOP3.LUT R42, R30, R5, RZ, 0xfc, !PT ;  /* 0x000000051e2a7212 */ /* 0x000fe400078efcff */
[----:B------:R-:W-:Y:S02]  /*1310*/  P2R R37, PR, RZ, 0x40 ;  /* 0x00000040ff257803 */ /* 0x000fe40000000000 */
[----:B------:R-:W-:Y:S01]  /*1320*/  ISETP.NE.AND P6, PT, R10, RZ, PT ;  /* 0x000000ff0a00720c */ /* 0x000fe20003fc5270 */
[----:B------:R-:W0:Y:S01]  /*1330*/  LDS.128 R4, [R13] ;  /* 0x000000000d047984 */ /* 0x000e220000000c00 */
[----:B------:R-:W-:-:S02]  /*1340*/  P2R R33, PR, RZ, 0x10 ;  /* 0x00000010ff217803 */ /* 0x000fc40000000000 */
[----:B------:R-:W-:Y:S02]  /*1350*/  ISETP.NE.AND P4, PT, R11, RZ, PT ;  /* 0x000000ff0b00720c */ /* 0x000fe40003f85270 */
[----:B------:R-:W-:Y:S02]  /*1360*/  SHF.R.S32.HI R11, RZ, 0x1f, R42 ;  /* 0x0000001fff0b7819 */ /* 0x000fe4000001142a */
[----:B------:R-:W-:Y:S02]  /*1370*/  P2R R38, PR, RZ, 0x40 ;  /* 0x00000040ff267803 */ /* 0x000fe40000000000 */
[----:B------:R-:W-:Y:S02]  /*1380*/  ISETP.NE.AND P6, PT, R9, RZ, PT ;  /* 0x000000ff0900720c */ /* 0x000fe40003fc5270 */
[----:B--2---:R-:W1:Y:S01]  /*1390*/  LDC.64 R8, c[0x0][0x218] ;  /* 0x00008600ff087b82 */ /* 0x004e620000000a00 */
[----:B------:R-:W-:Y:S02]  /*13a0*/  LEA.HI R11, R11, R42, RZ, 0x7 ;  /* 0x0000002a0b0b7211 */ /* 0x000fe400078f38ff */
[----:B------:R-:W-:-:S02]  /*13b0*/  P2R R39, PR, RZ, 0x40 ;  /* 0x00000040ff277803 */ /* 0x000fc40000000000 */
[----:B------:R-:W-:Y:S01]  /*13c0*/  ISETP.NE.AND P6, PT, R28, RZ, PT ;  /* 0x000000ff1c00720c */ /* 0x000fe20003fc5270 */
[C---:B---3--:R-:W-:Y:S01]  /*13d0*/  IMAD.SHL.U32 R2, R11.reuse, 0x100, RZ ;  /* 0x000001000b027824 */ /* 0x048fe200078e00ff */
[----:B----4-:R-:W-:Y:S02]  /*13e0*/  LOP3.LUT R0, R11, 0xffffff80, RZ, 0xc0, !PT ;  /* 0xffffff800b007812 */ /* 0x010fe400078ec0ff */
[----:B------:R-:W-:Y:S02]  /*13f0*/  P2R R28, PR, RZ, 0x40 ;  /* 0x00000040ff1c7803 */ /* 0x000fe40000000000 */
[----:B------:R-:W-:Y:S02]  /*1400*/  ISETP.NE.AND P6, PT, R25, RZ, PT ;  /* 0x000000ff1900720c */ /* 0x000fe40003fc5270 */
[----:B------:R-:W-:Y:S02]  /*1410*/  SEL R40, RZ, 0x1, !P0 ;  /* 0x00000001ff287807 */ /* 0x000fe40004000000 */
[----:B------:R-:W-:-:S02]  /*1420*/  LOP3.LUT R11, R2, 0xffff8000, RZ, 0xc0, !PT ;  /* 0xffff8000020b7812 */ /* 0x000fc400078ec0ff */
[----:B------:R-:W-:Y:S02]  /*1430*/  ISETP.GE.AND P0, PT, R42, 0x200, PT ;  /* 0x000002002a00780c */ /* 0x000fe40003f06270 */
[----:B------:R-:W-:Y:S02]  /*1440*/  P2R R25, PR, RZ, 0x40 ;  /* 0x00000040ff197803 */ /* 0x000fe40000000000 */
[----:B------:R-:W-:Y:S02]  /*1450*/  IADD3 R0, R11, R42, -R0 ;  /* 0x0000002a0b007210 */ /* 0x000fe40007ffe800 */
[----:B------:R-:W-:-:S03]  /*1460*/  ISETP.LT.AND P6, PT, R21, 0x100, !P0 ;  /* 0x000001001500780c */ /* 0x000fc600047c1270 */
[----:B------:R-:W-:-:S04]  /*1470*/  IMAD R19, R19, 0x100, R0 ;  /* 0x0000010013137824 */ /* 0x000fc800078e0200 */
[----:B-1----:R-:W-:-:S06]  /*1480*/  IMAD.WIDE R10, R19, 0x4, R8 ;  /* 0x00000004130a7825 */ /* 0x002fcc00078e0208 */
[----:B0-----:R0:W-:Y:S01]  /*1490*/  @P6 STG.E.128 desc[UR6][R10.64], R4 ;  /* 0x000000040a006986 */ /* 0x0011e2000c101d06 */
[----:B------:R-:W-:-:S03]  /*14a0*/  ISETP.NE.AND P6, PT, R25, RZ, PT ;  /* 0x000000ff1900720c */ /* 0x000fc60003fc5270 */
[----:B------:R-:W1:Y:S01]  /*14b0*/  LDS.128 R4, [R13+0x810] ;  /* 0x000810000d047984 */ /* 0x000e620000000c00 */
[----:B------:R-:W-:Y:S02]  /*14c0*/  SEL R14, RZ, 0x1, !P6 ;  /* 0x00000001ff0e7807 */ /* 0x000fe40007000000 */
[----:B------:R-:W-:-:S04]  /*14d0*/  ISETP.NE.AND P6, PT, R28, RZ, PT ;  /* 0x000000ff1c00720c */ /* 0x000fc80003fc5270 */
        /* <DEDUP_REMOVED lines=10> */
[----:B------:R-:W-:Y:S02]  /*1580*/  SEL R23, R3, 0x2, P6 ;  /* 0x0000000203177807 */ /* 0x000fe40003000000 */
[----:B------:R-:W-:-:S04]  /*1590*/  ISETP.NE.AND P6, PT, R18, RZ, PT ;  /* 0x000000ff1200720c */ /* 0x000fc80003fc5270 */
[----:B------:R-:W-:Y:S02]  /*15a0*/  SEL R40, R40, 0x2, P6 ;  /* 0x0000000228287807 */ /* 0x000fe40003000000 */
[----:B------:R-:W-:-:S04]  /*15b0*/  ISETP.NE.AND P6, PT, R29, RZ, PT ;  /* 0x000000ff1d00720c */ /* 0x000fc80003fc5270 */
[----:B------:R-:W-:Y:S02]  /*15c0*/  SEL R18, R14, 0x2, P6 ;  /* 0x000000020e127807 */ /* 0x000fe40003000000 */
[----:B------:R-:W-:Y:S02]  /*15d0*/  SEL R14, R40, 0x3, P1 ;  /* 0x00000003280e7807 */ /* 0x000fe40000800000 */
[----:B------:R-:W-:-:S04]  /*15e0*/  ISETP.NE.AND P1, PT, R15, RZ, PT ;  /* 0x000000ff0f00720c */ /* 0x000fc80003f25270 */
[----:B------:R-:W-:Y:S01]  /*15f0*/  SEL R15, R18, 0x3, P1 ;  /* 0x00000003120f7807 */ /* 0x000fe20000800000 */
[----:B------:R-:W-:Y:S01]  /*1600*/  VIADD R18, R21, 0x1 ;  /* 0x0000000115127836 */ /* 0x000fe20000000000 */
[----:B0-----:R-:W-:Y:S01]  /*1610*/  SEL R11, R23, 0x3, P2 ;  /* 0x00000003170b7807 */ /* 0x001fe20001000000 */
[----:B------:R-:W-:-:S03]  /*1620*/  IMAD.SHL.U32 R23, R20, 0x8, RZ ;  /* 0x0000000814177824 */ /* 0x000fc600078e00ff */
[----:B------:R-:W-:Y:S02]  /*1630*/  ISETP.LT.AND P0, PT, R18, 0x100, !P0 ;  /* 0x000001001200780c */ /* 0x000fe40004701270 */
[----:B------:R-:W-:Y:S01]  /*1640*/  LOP3.LUT R30, R30, 0x1f8, R23, 0xf8, !PT ;  /* 0x000001f81e1e7812 */ /* 0x000fe200078ef817 */
[----:B------:R-:W-:Y:S01]  /*1650*/  VIADD R23, R19, 0x80 ;  /* 0x0000008013177836 */ /* 0x000fe20000000000 */
[----:B------:R-:W-:-:S03]  /*1660*/  SHF.R.U32.HI R18, RZ, 0x6, R20 ;  /* 0x00000006ff127819 */ /* 0x000fc60000011614 */
[----:B------:R-:W-:Y:S01]  /*1670*/  IMAD.WIDE R8, R23, 0x4, R8 ;  /* 0x0000000417087825 */ /* 0x000fe200078e0208 */
[----:B------:R-:W-:Y:S02]  /*1680*/  SHF.R.S32.HI R19, RZ, 0x1f, R30 ;  /* 0x0000001fff137819 */ /* 0x000fe4000001141e */
[----:B------:R-:W-:-:S03]  /*1690*/  SGXT.U32 R18, R18, 0x1 ;  /* 0x000000011212781a */ /* 0x000fc60000000000 */
[----:B-1----:R0:W-:Y:S01]  /*16a0*/  @P0 STG.E.128 desc[UR6][R8.64], R4 ;  /* 0x0000000408000986 */ /* 0x0021e2000c101d06 */
[----:B------:R-:W-:Y:S02]  /*16b0*/  SHF.R.U32.HI R20, RZ, 0x6, R20 ;  /* 0x00000006ff147819 */ /* 0x000fe40000011614 */
[----:B------:R-:W-:Y:S02]  /*16c0*/  LEA.HI R19, R19, R30, RZ, 0x7 ;  /* 0x0000001e13137211 */ /* 0x000fe400078f38ff */
[----:B------:R-:W-:Y:S02]  /*16d0*/  LOP3.LUT R18, R21, R18, RZ, 0xfc, !PT ;  /* 0x0000001215127212 */ /* 0x000fe400078efcff */
[----:B------:R-:W-:Y:S02]  /*16e0*/  SGXT.U32 R20, R20, 0x1 ;  /* 0x000000011414781a */ /* 0x000fe40000000000 */
[----:B------:R-:W-:Y:S02]  /*16f0*/  LOP3.LUT R13, R19, 0xffffff80, RZ, 0xc0, !PT ;  /* 0xffffff80130d7812 */ /* 0x000fe400078ec0ff */
[----:B------:R-:W-:-:S02]  /*1700*/  SEL R25, R25, 0x2, P5 ;  /* 0x0000000219197807 */ /* 0x000fc40002800000 */
[----:B------:R-:W-:Y:S02]  /*1710*/  ISETP.NE.AND P2, PT, R16, RZ, PT ;  /* 0x000000ff1000720c */ /* 0x000fe40003f45270 */
[----:B------:R-:W-:Y:S01]  /*1720*/  ISETP.GE.AND P0, PT, R18, 0x100, PT ;  /* 0x000001001200780c */ /* 0x000fe20003f06270 */
[----:B------:R-:W-:Y:S01]  /*1730*/  IMAD.SHL.U32 R18, R12, 0x8, RZ ;  /* 0x000000080c127824 */ /* 0x000fe200078e00ff */
[----:B------:R-:W-:Y:S01]  /*1740*/  SHF.R.U32.HI R12, RZ, 0x3, R12 ;  /* 0x00000003ff0c7819 */ /* 0x000fe2000001160c */
[----:B------:R-:W-:Y:S01]  /*1750*/  IMAD.SHL.U32 R19, R19, 0x100, RZ ;  /* 0x0000010013137824 */ /* 0x000fe200078e00ff */
[----:B------:R-:W-:Y:S01]  /*1760*/  LOP3.LUT R20, R31, R20, RZ, 0xfc, !PT ;  /* 0x000000141f147212 */ /* 0x000fe200078efcff */
[----:B------:R-:W-:Y:S01]  /*1770*/  IMAD.IADD R13, R30, 0x1, -R13 ;  /* 0x000000011e0d7824 */ /* 0x000fe200078e0a0d */
[----:B------:R-:W-:Y:S02]  /*1780*/  SEL R16, R25, 0x3, P2 ;  /* 0x0000000319107807 */ /* 0x000fe40001000000 */
[----:B------:R-:W-:-:S02]  /*1790*/  ISETP.NE.AND P1, PT, R35, RZ, PT ;  /* 0x000000ff2300720c */ /* 0x000fc40003f25270 */
[----:B------:R-:W-:Y:S02]  /*17a0*/  ISETP.NE.AND P2, PT, R34, RZ, PT ;  /* 0x000000ff2200720c */ /* 0x000fe40003f45270 */
[----:B------:R-:W-:Y:S01]  /*17b0*/  LOP3.LUT R21, R12, 0x8, RZ, 0xc0, !PT ;  /* 0x000000080c157812 */ /* 0x000fe200078ec0ff */
[----:B------:R-:W-:Y:S01]  /*17c0*/  IMAD R13, R20, 0x80, R13 ;  /* 0x00000080140d7824 */ /* 0x000fe200078e020d */
[----:B------:R-:W-:Y:S01]  /*17d0*/  LOP3.LUT R12, R19, 0xffff8000, RZ, 0xc0, !PT ;  /* 0xffff8000130c7812 */ /* 0x000fe200078ec0ff */
[----:B------:R-:W-:Y:S01]  /*17e0*/  IMAD R24, R41, -0x8, R24 ;  /* 0xfffffff829187824 */ /* 0x000fe200078e0218 */
[----:B------:R-:W-:Y:S02]  /*17f0*/  SEL R3, R28, 0x2, P4 ;  /* 0x000000021c037807 */ /* 0x000fe40002000000 */
[----:B------:R-:W-:Y:S02]  /*1800*/  SEL R10, R36, 0x2, P3 ;  /* 0x00000002240a7807 */ /* 0x000fe40001800000 */
[----:B------:R-:W-:-:S02]  /*1810*/  ISETP.NE.AND P6, PT, R27, RZ, PT ;  /* 0x000000ff1b00720c */ /* 0x000fc40003fc5270 */
[----:B------:R-:W-:Y:S02]  /*1820*/  ISETP.NE.AND P5, PT, R26, RZ, PT ;  /* 0x000000ff1a00720c */ /* 0x000fe40003fa5270 */
[----:B------:R-:W-:Y:S02]  /*1830*/  ISETP.NE.AND P4, PT, R33, RZ, PT ;  /* 0x000000ff2100720c */ /* 0x000fe40003f85270 */
[----:B------:R-:W-:Y:S02]  /*1840*/  ISETP.NE.AND P3, PT, R22, RZ, PT ;  /* 0x000000ff1600720c */ /* 0x000fe40003f65270 */
[----:B------:R-:W-:Y:S02]  /*1850*/  SEL R0, R0, 0x2, P2 ;  /* 0x0000000200007807 */ /* 0x000fe40001000000 */
[----:B------:R-:W-:Y:S01]  /*1860*/  SEL R2, R2, 0x2, P1 ;  /* 0x0000000202027807 */ /* 0x000fe20000800000 */
[----:B------:R-:W-:Y:S01]  /*1870*/  IMAD.IADD R12, R13, 0x1, R12 ;  /* 0x000000010d0c7824 */ /* 0x000fe200078e020c */
[----:B0-----:R-:W-:Y:S01]  /*1880*/  SEL R5, R3, 0x3, P3 ;  /* 0x0000000303057807 */ /* 0x001fe20001800000 */
[----:B------:R-:W-:Y:S01]  /*1890*/  IMAD.IADD R24, R17, 0x1, R24 ;  /* 0x0000000111187824 */ /* 0x000fe200078e0218 */
[----:B------:R-:W-:Y:S01]  /*18a0*/  BAR.SYNC.DEFER_BLOCKING 0x0 ;  /* 0x0000000000007b1d */ /* 0x000fe20000010000 */
[----:B------:R-:W-:-:S02]  /*18b0*/  SEL R7, R10, 0x3, P4 ;  /* 0x000000030a077807 */ /* 0x000fc40002000000 */
[----:B------:R-:W-:Y:S02]  /*18c0*/  SEL R9, R0, 0x3, P5 ;  /* 0x0000000300097807 */ /* 0x000fe40002800000 */
[----:B------:R-:W-:Y:S02]  /*18d0*/  SEL R13, R2, 0x3, P6 ;  /* 0x00000003020d7807 */ /* 0x000fe40003000000 */
[----:B------:R-:W-:Y:S02]  /*18e0*/  ISETP.LT.AND P0, PT, R30, 0x200, !P0 ;  /* 0x000002001e00780c */ /* 0x000fe40004701270 */
[----:B------:R-:W-:Y:S01]  /*18f0*/  LOP3.LUT R18, R18, 0x3f8, RZ, 0xc0, !PT ;  /* 0x000003f812127812 */ /* 0x000fe200078ec0ff */
[----:B------:R0:W-:Y:S04]  /*1900*/  STS.U8 [R24], R11 ;  /* 0x0000000b18007388 */ /* 0x0001e80000000000 */
[----:B------:R0:W-:Y:S04]  /*1910*/  STS.U8 [R24+0x40], R14 ;  /* 0x0000400e18007388 */ /* 0x0001e80000000000 */
[----:B------:R0:W-:Y:S04]  /*1920*/  STS.U8 [R24+0x80], R15 ;  /* 0x0000800f18007388 */ /* 0x0001e80000000000 */
[----:B------:R0:W-:Y:S04]  /*1930*/  STS.U8 [R24+0xc0], R16 ;  /* 0x0000c01018007388 */ /* 0x0001e80000000000 */
[----:B------:R0:W-:Y:S04]  /*1940*/  STS.U8 [R24+0x100], R5 ;  /* 0x0001000518007388 */ /* 0x0001e80000000000 */
[----:B------:R0:W-:Y:S04]  /*1950*/  STS.U8 [R24+0x140], R7 ;  /* 0x0001400718007388 */ /* 0x0001e80000000000 */
[----:B------:R0:W-:Y:S04]  /*1960*/  STS.U8 [R24+0x180], R9 ;  /* 0x0001800918007388 */ /* 0x0001e80000000000 */
[----:B------:R0:W-:Y:S01]  /*1970*/  STS.U8 [R24+0x1c0], R13 ;  /* 0x0001c00d18007388 */ /* 0x0001e20000000000 */
[----:B------:R-:W-:Y:S01]  /*1980*/  IADD3 R18, R18, UR4, R21 ;  /* 0x0000000412127c10 */ /* 0x000fe2000fffe015 */
[----:B------:R-:W-:Y:S01]  /*1990*/  ULDC.64 UR4, c[0x0][0x220] ;  /* 0x0000880000047ab9 */ /* 0x000fe20000000a00 */
[----:B------:R-:W-:Y:S01]  /*19a0*/  BAR.SYNC.DEFER_BLOCKING 0x0 ;  /* 0x0000000000007b1d */ /* 0x000fe20000010000 */
[----:B------:R-:W-:-:S04]  /*19b0*/  IADD3 R2, P1, R12, UR4, RZ ;  /* 0x000000040c027c10 */ /* 0x000fc8000ff3e0ff */
[----:B------:R-:W-:Y:S01]  /*19c0*/  LEA.HI.X.SX32 R3, R12, UR5, 0x1, P1 ;  /* 0x000000050c037c11 */ /* 0x000fe200088f0eff */
[----:B0-----:R-:W-:Y:S08]  /*19d0*/  @!P0 EXIT ;  /* 0x000000000000894d */ /* 0x001ff00003800000 */
[----:B------:R-:W0:Y:S04]  /*19e0*/  LDS.64 R18, [R18] ;  /* 0x0000000012127984 */ /* 0x000e280000000a00 */
[----:B0-----:R-:W-:Y:S01]  /*19f0*/  STG.E.64 desc[UR6][R2.64], R18 ;  /* 0x0000001202007986 */ /* 0x001fe2000c101b06 */
[----:B------:R-:W-:Y:S05]  /*1a00*/  EXIT ;  /* 0x000000000000794d */ /* 0x000fea0003800000 */
.L_x_0:
[----:B------:R-:W-:-:S00]  /*1a10*/  BRA `(.L_x_0) ;  /* 0xfffffffc00fc7947 */ /* 0x000fc0000383ffff */
[----:B------:R-:W-:-:S00]  /*1a20*/  NOP ;  /* 0x0000000000007918 */ /* 0x000fc00000000000 */
        /* <DEDUP_REMOVED lines=13> */
.L_x_1:


//--------------------- .nv.shared.triton_poi_fused_max_pool2d_with_indices_14 --------------------------
	.section	.nv.shared.triton_poi_fused_max_pool2d_with_indices_14,"aw",@nobits
	.sectionflags	@""
	.align	16
	.zero		1024


//--------------------- .nv.constant0.triton_poi_fused_max_pool2d_with_indices_14 --------------------------
	.section	.nv.constant0.triton_poi_fused_max_pool2d_with_indices_14,"a",@progbits
	.sectionflags	@""
	.align	4
.nv.constant0.triton_poi_fused_max_pool2d_with_indices_14:
	.zero		560
